//
// Generated by NVIDIA NVVM Compiler
//
// Compiler Build ID: CL-36424714
// Cuda compilation tools, release 13.0, V13.0.88
// Based on NVVM 20.0.0
//

.version 9.0
.target sm_100
.address_size 64

	// .globl	_Z10cfv_kernelPP10efg_node_ti
.extern .func  (.param .b32 func_retval0) vprintf
(
	.param .b64 vprintf_param_0,
	.param .b64 vprintf_param_1
)
;
.global .align 1 .b8 $str[47] = {116, 101, 114, 109, 105, 110, 97, 108, 32, 110, 111, 100, 101, 115, 32, 99, 110, 116, 32, 37, 100, 44, 32, 102, 105, 114, 115, 116, 32, 97, 114, 114, 97, 121, 32, 101, 108, 101, 109, 101, 110, 116, 32, 37, 112, 10};
.global .align 1 .b8 $str$1[19] = {110, 111, 100, 101, 32, 37, 112, 44, 32, 118, 97, 108, 117, 101, 32, 37, 102, 10};
.global .align 1 .b8 $str$2[21] = {118, 97, 108, 117, 101, 32, 37, 102, 44, 32, 112, 97, 114, 101, 110, 116, 32, 37, 112, 10};
.global .align 1 .b8 $str$3[32] = {110, 111, 100, 101, 32, 105, 110, 102, 111, 114, 109, 97, 116, 105, 111, 110, 32, 115, 101, 116, 32, 118, 97, 108, 117, 101, 32, 37, 102, 32, 10};

.visible .entry _Z10cfv_kernelPP10efg_node_ti(
	.param .u64 .ptr .align 1 _Z10cfv_kernelPP10efg_node_ti_param_0,
	.param .u32 _Z10cfv_kernelPP10efg_node_ti_param_1
)
{
	.local .align 16 .b8 	__local_depot0[16];
	.reg .b64 	%SP;
	.reg .b64 	%SPL;
	.reg .pred 	%p<10>;
	.reg .b32 	%r<20>;
	.reg .b32 	%f<11>;
	.reg .b64 	%rd<36>;
	.reg .b64 	%fd<4>;

	mov.u64 	%SPL, __local_depot0;
	cvta.local.u64 	%SP, %SPL;
	ld.param.u64 	%rd8, [_Z10cfv_kernelPP10efg_node_ti_param_0];
	ld.param.u32 	%r4, [_Z10cfv_kernelPP10efg_node_ti_param_1];
	add.u64 	%rd9, %SP, 0;
	add.u64 	%rd1, %SPL, 0;
	mov.u32 	%r5, %tid.x;
	setp.ne.s32 	%p1, %r5, 1;
	setp.lt.s32 	%p2, %r4, 2;
	or.pred  	%p3, %p1, %p2;
	@%p3 bra 	$L__BB0_10;
	cvta.to.global.u64 	%rd10, %rd8;
	ld.global.u64 	%rd11, [%rd10+8];
	st.local.u32 	[%rd1], %r4;
	st.local.u64 	[%rd1+8], %rd11;
	mov.u64 	%rd12, $str;
	cvta.global.u64 	%rd13, %rd12;
	{ // callseq 0, 0
	.param .b64 param0;
	st.param.b64 	[param0], %rd13;
	.param .b64 param1;
	st.param.b64 	[param1], %rd9;
	.param .b32 retval0;
	call.uni (retval0), 
	vprintf, 
	(
	param0, 
	param1
	);
	ld.param.b32 	%r6, [retval0];
	} // callseq 0
	ld.global.u64 	%rd35, [%rd10+8];
	ld.f32 	%f9, [%rd35+12];
	cvt.f64.f32 	%fd1, %f9;
	mov.b64 	%rd15, %fd1;
	st.local.v2.u64 	[%rd1], {%rd35, %rd15};
	mov.u64 	%rd16, $str$1;
	cvta.global.u64 	%rd17, %rd16;
	{ // callseq 1, 0
	.param .b64 param0;
	st.param.b64 	[param0], %rd17;
	.param .b64 param1;
	st.param.b64 	[param1], %rd9;
	.param .b32 retval0;
	call.uni (retval0), 
	vprintf, 
	(
	param0, 
	param1
	);
	ld.param.b32 	%r8, [retval0];
	} // callseq 1
	ld.u64 	%rd34, [%rd35];
	setp.eq.s64 	%p4, %rd34, 0;
	@%p4 bra 	$L__BB0_10;
	mov.u64 	%rd20, $str$2;
$L__BB0_3:
	mov.u64 	%rd4, %rd35;
	mov.u64 	%rd35, %rd34;
	cvt.f64.f32 	%fd2, %f9;
	ld.u64 	%rd18, [%rd35];
	mov.b64 	%rd19, %fd2;
	st.local.v2.u64 	[%rd1], {%rd19, %rd18};
	cvta.global.u64 	%rd21, %rd20;
	{ // callseq 2, 0
	.param .b64 param0;
	st.param.b64 	[param0], %rd21;
	.param .b64 param1;
	st.param.b64 	[param1], %rd9;
	.param .b32 retval0;
	call.uni (retval0), 
	vprintf, 
	(
	param0, 
	param1
	);
	ld.param.b32 	%r10, [retval0];
	} // callseq 2
	ld.u32 	%r1, [%rd35+24];
	setp.lt.s32 	%p5, %r1, 1;
	@%p5 bra 	$L__BB0_9;
	ld.u64 	%rd6, [%rd35+32];
	mov.b32 	%r19, 0;
$L__BB0_5:
	mul.wide.u32 	%rd23, %r19, 8;
	add.s64 	%rd24, %rd6, %rd23;
	ld.u64 	%rd25, [%rd24];
	setp.eq.s64 	%p6, %rd4, %rd25;
	@%p6 bra 	$L__BB0_7;
	add.s32 	%r19, %r19, 1;
	setp.lt.s32 	%p7, %r19, %r1;
	@%p7 bra 	$L__BB0_5;
	bra.uni 	$L__BB0_9;
$L__BB0_7:
	setp.eq.s32 	%p8, %r19, 0;
	@%p8 bra 	$L__BB0_9;
	ld.u64 	%rd26, [%rd35+16];
	ld.f32 	%f5, [%rd26];
	cvt.f64.f32 	%fd3, %f5;
	st.local.f64 	[%rd1], %fd3;
	mov.u64 	%rd27, $str$3;
	cvta.global.u64 	%rd28, %rd27;
	{ // callseq 3, 0
	.param .b64 param0;
	st.param.b64 	[param0], %rd28;
	.param .b64 param1;
	st.param.b64 	[param1], %rd9;
	.param .b32 retval0;
	call.uni (retval0), 
	vprintf, 
	(
	param0, 
	param1
	);
	ld.param.b32 	%r13, [retval0];
	} // callseq 3
	ld.f32 	%f6, [%rd26];
	cvt.rzi.s32.f32 	%r15, %f6;
	shl.b32 	%r16, %r15, 1;
	add.s32 	%r17, %r19, %r16;
	mul.wide.u32 	%rd30, %r19, 4;
	add.s64 	%rd31, %rd26, %rd30;
	ld.f32 	%f7, [%rd31+4];
	mul.f32 	%f9, %f9, %f7;
	add.s32 	%r18, %r17, 1;
	mul.wide.s32 	%rd32, %r18, 4;
	add.s64 	%rd33, %rd26, %rd32;
	atom.add.f32 	%f8, [%rd33], %f9;
$L__BB0_9:
	ld.u64 	%rd34, [%rd35];
	setp.ne.s64 	%p9, %rd34, 0;
	@%p9 bra 	$L__BB0_3;
$L__BB0_10:
	ret;

}


// ===== COMPILED SASS (sm_100) =====

	.target	sm_100

	.elftype	@"ET_EXEC"


//--------------------- .note.nv.tkinfo           --------------------------
	.section	.note.nv.tkinfo,"",@"SHT_NOTE"
	.sectionflags	@"SHF_NOTE_NV_TKINFO"
	.tkinfo
        /*0018*/ 	.word	0x00000002
        /*0030*/ 	.string	""
        /*0030*/ 	.string	"ptxas"
        /*0030*/ 	.string	"Cuda compilation tools, release 13.0, V13.0.88"
        /*0030*/ 	.string	"Build cuda_13.0.r13.0/compiler.36424714_0"
        /*0030*/ 	.string	"-arch sm_100 -m 64 "



//--------------------- .note.nv.cuinfo           --------------------------
	.section	.note.nv.cuinfo,"",@"SHT_NOTE"
	.sectionflags	@"SHF_NOTE_NV_CUINFO"
        /*0018*/ 	.short	0x0002
        /*001a*/ 	.short	0x0064
        /*001c*/ 	.short	0x0082
	.zero		2


//--------------------- .nv.info                  --------------------------
	.section	.nv.info,"",@"SHT_CUDA_INFO"
	.align	4


	//----- nvinfo : EIATTR_REGCOUNT
	.align		4
        /*0000*/ 	.byte	0x04, 0x2f
        /*0002*/ 	.short	(.L_5 - .L_4)
	.align		4
.L_4:
        /*0004*/ 	.word	index@(_Z10cfv_kernelPP10efg_node_ti)
        /*0008*/ 	.word	0x0000001c


	//----- nvinfo : EIATTR_FRAME_SIZE
	.align		4
.L_5:
        /*000c*/ 	.byte	0x04, 0x11
        /*000e*/ 	.short	(.L_7 - .L_6)
	.align		4
.L_6:
        /*0010*/ 	.word	index@(_Z10cfv_kernelPP10efg_node_ti)
        /*0014*/ 	.word	0x00000010


	//----- nvinfo : EIATTR_MIN_STACK_SIZE
	.align		4
.L_7:
        /*0018*/ 	.byte	0x04, 0x12
        /*001a*/ 	.short	(.L_9 - .L_8)
	.align		4
.L_8:
        /*001c*/ 	.word	index@(_Z10cfv_kernelPP10efg_node_ti)
        /*0020*/ 	.word	0x00000010
.L_9:


//--------------------- .nv.compat                --------------------------
	.section	.nv.compat,"",@"SHT_CUDA_COMPAT_INFO"
	.align	4
        /*0000*/ 	.byte	0x02, 0x09, 0x00, 0x00, 0x02, 0x02, 0x01, 0x00, 0x02, 0x05, 0x05, 0x00, 0x03, 0x07, 0x01, 0x01
        /*0010*/ 	.byte	0x02, 0x03, 0x00, 0x00, 0x02, 0x06, 0x01, 0x00, 0x04, 0x0b, 0x08, 0x00, 0x09, 0x00, 0x00, 0x00
        /*0020*/ 	.byte	0x00, 0x00, 0x00, 0x00


//--------------------- .nv.info._Z10cfv_kernelPP10efg_node_ti --------------------------
	.section	.nv.info._Z10cfv_kernelPP10efg_node_ti,"",@"SHT_CUDA_INFO"
	.sectionflags	@""
	.align	4


	//----- nvinfo : EIATTR_CUDA_API_VERSION
	.align		4
        /*0000*/ 	.byte	0x04, 0x37
        /*0002*/ 	.short	(.L_11 - .L_10)
.L_10:
        /*0004*/ 	.word	0x00000082


	//----- nvinfo : EIATTR_KPARAM_INFO
	.align		4
.L_11:
        /*0008*/ 	.byte	0x04, 0x17
        /*000a*/ 	.short	(.L_13 - .L_12)
.L_12:
        /*000c*/ 	.word	0x00000000
        /*0010*/ 	.short	0x0001
        /*0012*/ 	.short	0x0008
        /*0014*/ 	.byte	0x00, 0xf0, 0x11, 0x00


	//----- nvinfo : EIATTR_KPARAM_INFO
	.align		4
.L_13:
        /*0018*/ 	.byte	0x04, 0x17
        /*001a*/ 	.short	(.L_15 - .L_14)
.L_14:
        /*001c*/ 	.word	0x00000000
        /*0020*/ 	.short	0x0000
        /*0022*/ 	.short	0x0000
        /*0024*/ 	.byte	0x00, 0xf5, 0x21, 0x00


	//----- nvinfo : EIATTR_SPARSE_MMA_MASK
	.align		4
.L_15:
        /*0028*/ 	.byte	0x03, 0x50
        /*002a*/ 	.short	0x0000


	//----- nvinfo : EIATTR_MAXREG_COUNT
	.align		4
        /*002c*/ 	.byte	0x03, 0x1b
        /*002e*/ 	.short	0x00ff


	//----- nvinfo : EIATTR_EXTERNS
	.align		4
        /*0030*/ 	.byte	0x04, 0x0f
        /*0032*/ 	.short	(.L_17 - .L_16)


	//   ....[0]....
	.align		4
.L_16:
        /*0034*/ 	.word	index@(vprintf)


	//----- nvinfo : EIATTR_MERCURY_ISA_VERSION
	.align		4
.L_17:
        /*0038*/ 	.byte	0x03, 0x5f
        /*003a*/ 	.short	0x0101


	//----- nvinfo : EIATTR_VRC_CTA_INIT_COUNT
	.align		4
        /*003c*/ 	.byte	0x02, 0x4a
	.zero		1
	.zero		1


	//----- nvinfo : EIATTR_SYSCALL_OFFSETS
	.align		4
        /*0040*/ 	.byte	0x04, 0x46
        /*0042*/ 	.short	(.L_19 - .L_18)


	//   ....[0]....
.L_18:
        /*0044*/ 	.word	0x00000180


	//   ....[1]....
        /*0048*/ 	.word	0x00000250


	//   ....[2]....
        /*004c*/ 	.word	0x000003a0


	//   ....[3]....
        /*0050*/ 	.word	0x00000580


	//----- nvinfo : EIATTR_EXIT_INSTR_OFFSETS
	.align		4
.L_19:
        /*0054*/ 	.byte	0x04, 0x1c
        /*0056*/ 	.short	(.L_21 - .L_20)


	//   ....[0]....
.L_20:
        /*0058*/ 	.word	0x000000a0


	//   ....[1]....
        /*005c*/ 	.word	0x00000290


	//   ....[2]....
        /*0060*/ 	.word	0x000007e0


	//----- nvinfo : EIATTR_CRS_STACK_SIZE
	.align		4
.L_21:
        /*0064*/ 	.byte	0x04, 0x1e
        /*0066*/ 	.short	(.L_23 - .L_22)
.L_22:
        /*0068*/ 	.word	0x00000000


	//----- nvinfo : EIATTR_CBANK_PARAM_SIZE
	.align		4
.L_23:
        /*006c*/ 	.byte	0x03, 0x19
        /*006e*/ 	.short	0x000c


	//----- nvinfo : EIATTR_PARAM_CBANK
	.align		4
        /*0070*/ 	.byte	0x04, 0x0a
        /*0072*/ 	.short	(.L_25 - .L_24)
	.align		4
.L_24:
        /*0074*/ 	.word	index@(.nv.constant0._Z10cfv_kernelPP10efg_node_ti)
        /*0078*/ 	.short	0x0380
        /*007a*/ 	.short	0x000c


	//----- nvinfo : EIATTR_SW_WAR
	.align		4
.L_25:
        /*007c*/ 	.byte	0x04, 0x36
        /*007e*/ 	.short	(.L_27 - .L_26)
.L_26:
        /*0080*/ 	.word	0x00000008
.L_27:


//--------------------- .nv.callgraph             --------------------------
	.section	.nv.callgraph,"",@"SHT_CUDA_CALLGRAPH"
	.align	4
	.sectionentsize	8
	.align		4
        /*0000*/ 	.word	0x00000000
	.align		4
        /*0004*/ 	.word	0xffffffff
	.align		4
        /*0008*/ 	.word	index@(_Z10cfv_kernelPP10efg_node_ti)
	.align		4
        /*000c*/ 	.word	index@(vprintf)
	.align		4
        /*0010*/ 	.word	0x00000000
	.align		4
        /*0014*/ 	.word	0xfffffffe
	.align		4
        /*0018*/ 	.word	0x00000000
	.align		4
        /*001c*/ 	.word	0xfffffffd
	.align		4
        /*0020*/ 	.word	0x00000000
	.align		4
        /*0024*/ 	.word	0xfffffffc


//--------------------- .nv.constant4             --------------------------
	.section	.nv.constant4,"a",@progbits
	.align	8
	.align		8
.nv.constant4:
        /*0000*/ 	.dword	vprintf
	.align		8
        /*0008*/ 	.dword	$str
	.align		8
        /*0010*/ 	.dword	$str$1
	.align		8
        /*0018*/ 	.dword	$str$2
	.align		8
        /*0020*/ 	.dword	$str$3


//--------------------- .text._Z10cfv_kernelPP10efg_node_ti --------------------------
	.section	.text._Z10cfv_kernelPP10efg_node_ti,"ax",@progbits
	.align	128
        .global         _Z10cfv_kernelPP10efg_node_ti
        .type           _Z10cfv_kernelPP10efg_node_ti,@function
        .size           _Z10cfv_kernelPP10efg_node_ti,(.L_x_15 - _Z10cfv_kernelPP10efg_node_ti)
        .other          _Z10cfv_kernelPP10efg_node_ti,@"STO_CUDA_ENTRY STV_DEFAULT"
_Z10cfv_kernelPP10efg_node_ti:
.text._Z10cfv_kernelPP10efg_node_ti:
[----:B------:R-:W0:Y:S01]  /*0000*/  LDC R1, c[0x0][0x37c] ;  /* 0x0000df00ff017b82 */ /* 0x000e220000000800 */
[----:B------:R-:W1:Y:S07]  /*0010*/  S2R R2, SR_TID.X ;  /* 0x0000000000027919 */ /* 0x000e6e0000002100 */
[----:B------:R-:W2:Y:S01]  /*0020*/  LDC R0, c[0x0][0x388] ;  /* 0x0000e200ff007b82 */ /* 0x000ea20000000800 */
[----:B------:R-:W3:Y:S01]  /*0030*/  LDCU UR4, c[0x0][0x2f8] ;  /* 0x00005f00ff0477ac */ /* 0x000ee20008000800 */
[----:B0-----:R-:W-:Y:S01]  /*0040*/  VIADD R1, R1, 0xfffffff0 ;  /* 0xfffffff001017836 */ /* 0x001fe20000000000 */
[----:B------:R-:W0:Y:S01]  /*0050*/  LDCU UR5, c[0x0][0x2fc] ;  /* 0x00005f80ff0577ac */ /* 0x000e220008000800 */
[----:B--2---:R-:W-:-:S04]  /*0060*/  ISETP.GE.AND P0, PT, R0, 0x2, PT ;  /* 0x000000020000780c */ /* 0x004fc80003f06270 */
[----:B-1----:R-:W-:Y:S02]  /*0070*/  ISETP.NE.OR P0, PT, R2, 0x1, !P0 ;  /* 0x000000010200780c */ /* 0x002fe40004705670 */
[----:B---3--:R-:W-:-:S05]  /*0080*/  IADD3 R2, P1, PT, R1, UR4, RZ ;  /* 0x0000000401027c10 */ /* 0x008fca000ff3e0ff */
[----:B0-----:R-:W-:-:S06]  /*0090*/  IMAD.X R22, RZ, RZ, UR5, P1 ;  /* 0x00000005ff167e24 */ /* 0x001fcc00088e06ff */
[----:B------:R-:W-:Y:S05]  /*00a0*/  @P0 EXIT ;  /* 0x000000000000094d */ /* 0x000fea0003800000 */
[----:B------:R-:W0:Y:S01]  /*00b0*/  LDC.64 R8, c[0x0][0x380] ;  /* 0x0000e000ff087b82 */ /* 0x000e220000000a00 */
[----:B------:R-:W0:Y:S01]  /*00c0*/  LDCU.64 UR36, c[0x0][0x358] ;  /* 0x00006b00ff2477ac */ /* 0x000e220008000a00 */
[----:B------:R-:W-:Y:S01]  /*00d0*/  MOV R24, 0x0 ;  /* 0x0000000000187802 */ /* 0x000fe20000000f00 */
[----:B------:R-:W1:Y:S01]  /*00e0*/  LDCU.64 UR4, c[0x4][0x8] ;  /* 0x01000100ff0477ac */ /* 0x000e620008000a00 */
[----:B0-----:R-:W2:Y:S04]  /*00f0*/  LDG.E.64 R8, desc[UR36][R8.64+0x8] ;  /* 0x0000082408087981 */ /* 0x001ea8000c1e1b00 */
[----:B------:R0:W3:Y:S01]  /*0100*/  LDC.64 R10, c[0x4][R24] ;  /* 0x01000000180a7b82 */ /* 0x0000e20000000a00 */
[----:B-1----:R-:W-:Y:S01]  /*0110*/  IMAD.U32 R4, RZ, RZ, UR4 ;  /* 0x00000004ff047e24 */ /* 0x002fe2000f8e00ff */
[----:B------:R-:W-:Y:S01]  /*0120*/  MOV R5, UR5 ;  /* 0x0000000500057c02 */ /* 0x000fe20008000f00 */
[----:B------:R0:W-:Y:S01]  /*0130*/  STL [R1], R0 ;  /* 0x0000000001007387 */ /* 0x0001e20000100800 */
[----:B------:R-:W-:-:S02]  /*0140*/  IMAD.MOV.U32 R6, RZ, RZ, R2 ;  /* 0x000000ffff067224 */ /* 0x000fc400078e0002 */
[----:B------:R-:W-:Y:S01]  /*0150*/  IMAD.MOV.U32 R7, RZ, RZ, R22 ;  /* 0x000000ffff077224 */ /* 0x000fe200078e0016 */
[----:B--23--:R0:W-:Y:S06]  /*0160*/  STL.64 [R1+0x8], R8 ;  /* 0x0000080801007387 */ /* 0x00c1ec0000100a00 */
[----:B------:R-:W-:-:S07]  /*0170*/  LEPC R20, `(.L_x_0) ;  /* 0x000000001014794e */ /* 0x000fce0000000000 */
[----:B0-----:R-:W-:Y:S05]  /*0180*/  CALL.ABS.NOINC R10 ;  /* 0x000000000a007343 */ /* 0x001fea0003c00000 */
.L_x_0:
[----:B------:R-:W0:Y:S01]  /*0190*/  LDC.64 R16, c[0x0][0x380] ;  /* 0x0000e000ff107b82 */ /* 0x000e220000000a00 */
[----:B------:R-:W1:Y:S01]  /*01a0*/  LDCU.64 UR4, c[0x4][0x10] ;  /* 0x01000200ff0477ac */ /* 0x000e620008000a00 */
[----:B0-----:R-:W2:Y:S04]  /*01b0*/  LDG.E.64 R16, desc[UR36][R16.64+0x8] ;  /* 0x0000082410107981 */ /* 0x001ea8000c1e1b00 */
[----:B--2---:R-:W2:Y:S02]  /*01c0*/  LD.E R23, desc[UR36][R16.64+0xc] ;  /* 0x00000c2410177980 */ /* 0x004ea4000c101900 */
[----:B------:R-:W0:Y:S01]  /*01d0*/  LDC.64 R24, c[0x4][R24] ;  /* 0x0100000018187b82 */ /* 0x000e220000000a00 */
[----:B-1----:R-:W-:Y:S01]  /*01e0*/  IMAD.U32 R4, RZ, RZ, UR4 ;  /* 0x00000004ff047e24 */ /* 0x002fe2000f8e00ff */
[----:B------:R-:W-:Y:S01]  /*01f0*/  MOV R5, UR5 ;  /* 0x0000000500057c02 */ /* 0x000fe20008000f00 */
[----:B------:R-:W-:-:S02]  /*0200*/  IMAD.MOV.U32 R6, RZ, RZ, R2 ;  /* 0x000000ffff067224 */ /* 0x000fc400078e0002 */
[----:B------:R-:W-:Y:S01]  /*0210*/  IMAD.MOV.U32 R7, RZ, RZ, R22 ;  /* 0x000000ffff077224 */ /* 0x000fe200078e0016 */
[----:B--2---:R-:W1:Y:S02]  /*0220*/  F2F.F64.F32 R18, R23 ;  /* 0x0000001700127310 */ /* 0x004e640000201800 */
[----:B01----:R1:W-:Y:S04]  /*0230*/  STL.128 [R1], R16 ;  /* 0x0000001001007387 */ /* 0x0033e80000100c00 */
[----:B------:R-:W-:-:S07]  /*0240*/  LEPC R20, `(.L_x_1) ;  /* 0x000000001014794e */ /* 0x000fce0000000000 */
[----:B-1----:R-:W-:Y:S05]  /*0250*/  CALL.ABS.NOINC R24 ;  /* 0x0000000018007343 */ /* 0x002fea0003c00000 */
.L_x_1:
[----:B------:R-:W2:Y:S02]  /*0260*/  LD.E.64 R4, desc[UR36][R16.64] ;  /* 0x0000002410047980 */ /* 0x000ea4000c101b00 */
[----:B--2---:R-:W-:-:S04]  /*0270*/  ISETP.NE.U32.AND P0, PT, R4, RZ, PT ;  /* 0x000000ff0400720c */ /* 0x004fc80003f05070 */
[----:B------:R-:W-:-:S13]  /*0280*/  ISETP.NE.AND.EX P0, PT, R5, RZ, PT, P0 ;  /* 0x000000ff0500720c */ /* 0x000fda0003f05300 */
[----:B------:R-:W-:Y:S05]  /*0290*/  @!P0 EXIT ;  /* 0x000000000000894d */ /* 0x000fea0003800000 */
.L_x_13:
[----:B------:R-:W-:Y:S01]  /*02a0*/  MOV R19, R17 ;  /* 0x0000001100137202 */ /* 0x000fe20000000f00 */
[----:B------:R-:W-:Y:S01]  /*02b0*/  IMAD.MOV.U32 R18, RZ, RZ, R16 ;  /* 0x000000ffff127224 */ /* 0x000fe200078e0010 */
[----:B0-----:R-:W-:Y:S01]  /*02c0*/  MOV R17, R5 ;  /* 0x0000000500117202 */ /* 0x001fe20000000f00 */
[----:B------:R-:W-:-:S05]  /*02d0*/  IMAD.MOV.U32 R16, RZ, RZ, R4 ;  /* 0x000000ffff107224 */ /* 0x000fca00078e0004 */
[----:B------:R-:W2:Y:S01]  /*02e0*/  LD.E.64 R10, desc[UR36][R16.64] ;  /* 0x00000024100a7980 */ /* 0x000ea2000c101b00 */
[----:B------:R-:W2:Y:S01]  /*02f0*/  F2F.F64.F32 R8, R23 ;  /* 0x0000001700087310 */ /* 0x000ea20000201800 */
[----:B------:R-:W-:Y:S01]  /*0300*/  MOV R12, 0x0 ;  /* 0x00000000000c7802 */ /* 0x000fe20000000f00 */
[----:B------:R-:W-:Y:S05]  /*0310*/  YIELD ;  /* 0x0000000000007946 */ /* 0x000fea0003800000 */
[----:B------:R-:W0:Y:S01]  /*0320*/  LDC.64 R12, c[0x4][R12] ;  /* 0x010000000c0c7b82 */ /* 0x000e220000000a00 */
[----:B------:R-:W1:Y:S01]  /*0330*/  LDCU.64 UR4, c[0x4][0x18] ;  /* 0x01000300ff0477ac */ /* 0x000e620008000a00 */
[----:B------:R-:W-:Y:S01]  /*0340*/  MOV R6, R2 ;  /* 0x0000000200067202 */ /* 0x000fe20000000f00 */
[----:B------:R-:W-:-:S02]  /*0350*/  IMAD.MOV.U32 R7, RZ, RZ, R22 ;  /* 0x000000ffff077224 */ /* 0x000fc400078e0016 */
[----:B-1----:R-:W-:Y:S02]  /*0360*/  IMAD.U32 R4, RZ, RZ, UR4 ;  /* 0x00000004ff047e24 */ /* 0x002fe4000f8e00ff */
[----:B------:R-:W-:Y:S01]  /*0370*/  IMAD.U32 R5, RZ, RZ, UR5 ;  /* 0x00000005ff057e24 */ /* 0x000fe2000f8e00ff */
[----:B0-2---:R1:W-:Y:S06]  /*0380*/  STL.128 [R1], R8 ;  /* 0x0000000801007387 */ /* 0x0053ec0000100c00 */
[----:B------:R-:W-:-:S07]  /*0390*/  LEPC R20, `(.L_x_2) ;  /* 0x000000001014794e */ /* 0x000fce0000000000 */
[----:B-1----:R-:W-:Y:S05]  /*03a0*/  CALL.ABS.NOINC R12 ;  /* 0x000000000c007343 */ /* 0x002fea0003c00000 */
.L_x_2:
[----:B------:R-:W2:Y:S01]  /*03b0*/  LD.E R0, desc[UR36][R16.64+0x18] ;  /* 0x0000182410007980 */ /* 0x000ea2000c101900 */
[----:B------:R-:W-:Y:S01]  /*03c0*/  BSSY.RECONVERGENT B6, `(.L_x_3) ;  /* 0x000003d000067945 */ /* 0x000fe20003800200 */
[----:B--2---:R-:W-:-:S13]  /*03d0*/  ISETP.GE.AND P0, PT, R0, 0x1, PT ;  /* 0x000000010000780c */ /* 0x004fda0003f06270 */
[----:B------:R-:W-:Y:S05]  /*03e0*/  @!P0 BRA `(.L_x_4) ;  /* 0x0000000000e88947 */ /* 0x000fea0003800000 */
[----:B------:R0:W5:Y:S01]  /*03f0*/  LD.E.64 R6, desc[UR36][R16.64+0x20] ;  /* 0x0000202410067980 */ /* 0x000162000c101b00 */
[----:B------:R-:W-:-:S07]  /*0400*/  IMAD.MOV.U32 R25, RZ, RZ, RZ ;  /* 0x000000ffff197224 */ /* 0x000fce00078e00ff */
.L_x_6:
[----:B-----5:R-:W-:-:S06]  /*0410*/  IMAD.WIDE.U32 R4, R25, 0x8, R6 ;  /* 0x0000000819047825 */ /* 0x020fcc00078e0006 */
[----:B------:R-:W2:Y:S02]  /*0420*/  LD.E.64 R4, desc[UR36][R4.64] ;  /* 0x0000002404047980 */ /* 0x000ea4000c101b00 */
[----:B--2---:R-:W-:-:S04]  /*0430*/  ISETP.NE.U32.AND P0, PT, R18, R4, PT ;  /* 0x000000041200720c */ /* 0x004fc80003f05070 */
[----:B------:R-:W-:-:S13]  /*0440*/  ISETP.NE.AND.EX P0, PT, R19, R5, PT, P0 ;  /* 0x000000051300720c */ /* 0x000fda0003f05300 */
[----:B------:R-:W-:Y:S05]  /*0450*/  @!P0 BRA `(.L_x_5) ;  /* 0x0000000000108947 */ /* 0x000fea0003800000 */
[----:B------:R-:W-:-:S04]  /*0460*/  IADD3 R25, PT, PT, R25, 0x1, RZ ;  /* 0x0000000119197810 */ /* 0x000fc80007ffe0ff */
[----:B------:R-:W-:-:S13]  /*0470*/  ISETP.GE.AND P0, PT, R25, R0, PT ;  /* 0x000000001900720c */ /* 0x000fda0003f06270 */
[----:B------:R-:W-:Y:S05]  /*0480*/  @!P0 BRA `(.L_x_6) ;  /* 0xfffffffc00e08947 */ /* 0x000fea000383ffff */
[----:B------:R-:W-:Y:S05]  /*0490*/  BRA `(.L_x_4) ;  /* 0x0000000000bc7947 */ /* 0x000fea0003800000 */
.L_x_5:
[----:B------:R-:W-:-:S13]  /*04a0*/  ISETP.NE.AND P0, PT, R25, RZ, PT ;  /* 0x000000ff1900720c */ /* 0x000fda0003f05270 */
[----:B------:R-:W-:Y:S05]  /*04b0*/  @!P0 BRA `(.L_x_4) ;  /* 0x0000000000b48947 */ /* 0x000fea0003800000 */
[----:B------:R-:W2:Y:S01]  /*04c0*/  LD.E.64 R18, desc[UR36][R16.64+0x10] ;  /* 0x0000102410127980 */ /* 0x000ea2000c101b00 */
[----:B------:R-:W-:Y:S01]  /*04d0*/  MOV R8, 0x0 ;  /* 0x0000000000087802 */ /* 0x000fe20000000f00 */
[----:B------:R-:W1:Y:S02]  /*04e0*/  LDCU.64 UR4, c[0x4][0x20] ;  /* 0x01000400ff0477ac */ /* 0x000e640008000a00 */
[----:B--2---:R-:W2:Y:S03]  /*04f0*/  LD.E R0, desc[UR36][R18.64] ;  /* 0x0000002412007980 */ /* 0x004ea6000c101900 */
[----:B------:R-:W3:Y:S01]  /*0500*/  LDC.64 R8, c[0x4][R8] ;  /* 0x0100000008087b82 */ /* 0x000ee20000000a00 */
[----:B-1----:R-:W-:Y:S01]  /*0510*/  IMAD.U32 R4, RZ, RZ, UR4 ;  /* 0x00000004ff047e24 */ /* 0x002fe2000f8e00ff */
[----:B------:R-:W-:Y:S01]  /*0520*/  MOV R6, R2 ;  /* 0x0000000200067202 */ /* 0x000fe20000000f00 */
[----:B------:R-:W-:-:S02]  /*0530*/  IMAD.U32 R5, RZ, RZ, UR5 ;  /* 0x00000005ff057e24 */ /* 0x000fc4000f8e00ff */
[----:B------:R-:W-:Y:S01]  /*0540*/  IMAD.MOV.U32 R7, RZ, RZ, R22 ;  /* 0x000000ffff077224 */ /* 0x000fe200078e0016 */
[----:B--2---:R-:W1:Y:S02]  /*0550*/  F2F.F64.F32 R10, R0 ;  /* 0x00000000000a7310 */ /* 0x004e640000201800 */
[----:B-1-3--:R1:W-:Y:S04]  /*0560*/  STL.64 [R1], R10 ;  /* 0x0000000a01007387 */ /* 0x00a3e80000100a00 */
[----:B------:R-:W-:-:S07]  /*0570*/  LEPC R20, `(.L_x_7) ;  /* 0x000000001014794e */ /* 0x000fce0000000000 */
[----:B01----:R-:W-:Y:S05]  /*0580*/  CALL.ABS.NOINC R8 ;  /* 0x0000000008007343 */ /* 0x003fea0003c00000 */
.L_x_7:
[----:B------:R-:W2:Y:S01]  /*0590*/  LD.E R0, desc[UR36][R18.64] ;  /* 0x0000002412007980 */ /* 0x000ea2000c101900 */
[----:B------:R-:W-:-:S06]  /*05a0*/  IMAD.WIDE.U32 R4, R25, 0x4, R18 ;  /* 0x0000000419047825 */ /* 0x000fcc00078e0012 */
[----:B------:R-:W3:Y:S01]  /*05b0*/  LD.E R4, desc[UR36][R4.64+0x4] ;  /* 0x0000042404047980 */ /* 0x000ee2000c101900 */
[----:B--2---:R-:W0:Y:S01]  /*05c0*/  F2I.TRUNC.NTZ R0, R0 ;  /* 0x0000000000007305 */ /* 0x004e22000020f100 */
[----:B---3--:R-:W-:Y:S01]  /*05d0*/  FMUL R23, R23, R4 ;  /* 0x0000000417177220 */ /* 0x008fe20000400000 */
[----:B0-----:R-:W-:-:S05]  /*05e0*/  IMAD R25, R0, 0x2, R25 ;  /* 0x0000000200197824 */ /* 0x001fca00078e0219 */
[----:B------:R-:W-:-:S05]  /*05f0*/  IADD3 R7, PT, PT, R25, 0x1, RZ ;  /* 0x0000000119077810 */ /* 0x000fca0007ffe0ff */
[----:B------:R-:W-:-:S05]  /*0600*/  IMAD.WIDE R6, R7, 0x4, R18 ;  /* 0x0000000407067825 */ /* 0x000fca00078e0212 */
[----:B------:R0:W-:Y:S01]  /*0610*/  ATOM.E.ADD.F32.FTZ.RN.STRONG.GPU P0, RZ, desc[UR36][R6.64], R23 ;  /* 0x8000001706ff79a2 */ /* 0x0001e2000c10f324 */
[----:B------:R-:W-:Y:S04]  /*0620*/  BSSY.RECONVERGENT B0, `(.L_x_4) ;  /* 0x0000016000007945 */ /* 0x000fe80003800200 */
[----:B0-----:R-:W-:Y:S05]  /*0630*/  @P0 BRA `(.L_x_8) ;  /* 0x0000000000500947 */ /* 0x001fea0003800000 */
[----:B------:R-:W0:Y:S02]  /*0640*/  QSPC.E.S P0, RZ, [R6] ;  /* 0x0000000006ff73aa */ /* 0x000e240000000500 */
[----:B0-----:R-:W-:Y:S05]  /*0650*/  @!P0 BRA `(.L_x_9) ;  /* 0x00000000001c8947 */ /* 0x001fea0003800000 */
[----:B------:R-:W-:-:S05]  /*0660*/  IMAD.MOV.U32 R4, RZ, RZ, R6 ;  /* 0x000000ffff047224 */ /* 0x000fca00078e0006 */
[----:B------:R-:W-:-:S07]  /*0670*/  MOV R0, R4 ;  /* 0x0000000400007202 */ /* 0x000fce0000000f00 */
.L_x_10:
[----:B------:R-:W0:Y:S02]  /*0680*/  LDS R4, [R0] ;  /* 0x0000000000047984 */ /* 0x000e240000000800 */
[----:B0-----:R-:W-:-:S05]  /*0690*/  FADD R5, R23, R4 ;  /* 0x0000000417057221 */ /* 0x001fca0000000000 */
[----:B------:R-:W0:Y:S02]  /*06a0*/  ATOMS.CAST.SPIN P0, [R0], R4, R5 ;  /* 0x000000040000758d */ /* 0x000e240001800005 */
[----:B0-----:R-:W-:Y:S05]  /*06b0*/  @!P0 BRA `(.L_x_10) ;  /* 0xfffffffc00f08947 */ /* 0x001fea000383ffff */
[----:B------:R-:W-:Y:S05]  /*06c0*/  BRA `(.L_x_8) ;  /* 0x00000000002c7947 */ /* 0x000fea0003800000 */
.L_x_9:
[----:B------:R-:W0:Y:S02]  /*06d0*/  QSPC.E.D P0, RZ, [R6] ;  /* 0x0000000006ff73aa */ /* 0x000e240000000700 */
[----:B0-----:R-:W-:Y:S05]  /*06e0*/  @!P0 BRA `(.L_x_11) ;  /* 0x0000000000188947 */ /* 0x001fea0003800000 */
.L_x_12:
[----:B------:R-:W2:Y:S02]  /*06f0*/  LD.E R4, [R6] ;  /* 0x0000000006047980 */ /* 0x000ea40000100900 */
[----:B--2---:R-:W-:-:S06]  /*0700*/  FADD R5, R23, R4 ;  /* 0x0000000417057221 */ /* 0x004fcc0000000000 */
[----:B------:R-:W2:Y:S02]  /*0710*/  ATOM.E.CAST.SPIN PT, R5, [R6], R4, R5 ;  /* 0x000000040605738b */ /* 0x000ea400019e0105 */
[----:B--2---:R-:W-:-:S13]  /*0720*/  ISETP.EQ.U32.AND P0, PT, R5, 0x1, PT ;  /* 0x000000010500780c */ /* 0x004fda0003f02070 */
[----:B------:R-:W-:Y:S05]  /*0730*/  @!P0 BRA `(.L_x_12) ;  /* 0xfffffffc00ec8947 */ /* 0x000fea000383ffff */
[----:B------:R-:W-:Y:S05]  /*0740*/  BRA `(.L_x_8) ;  /* 0x00000000000c7947 */ /* 0x000fea0003800000 */
.L_x_11:
[----:B------:R-:W2:Y:S02]  /*0750*/  LD.E R0, desc[UR36][R6.64] ;  /* 0x0000002406007980 */ /* 0x000ea4000c101900 */
[----:B--2---:R-:W-:-:S05]  /*0760*/  FADD R3, R23, R0 ;  /* 0x0000000017037221 */ /* 0x004fca0000000000 */
[----:B------:R0:W-:Y:S02]  /*0770*/  ST.E desc[UR36][R6.64], R3 ;  /* 0x0000000306007985 */ /* 0x0001e4000c101924 */
.L_x_8:
[----:B------:R-:W-:Y:S05]  /*0780*/  BSYNC.RECONVERGENT B0 ;  /* 0x0000000000007941 */ /* 0x000fea0003800200 */
.L_x_4:
[----:B------:R-:W-:Y:S05]  /*0790*/  BSYNC.RECONVERGENT B6 ;  /* 0x0000000000067941 */ /* 0x000fea0003800200 */
.L_x_3:
[----:B------:R-:W2:Y:S02]  /*07a0*/  LD.E.64 R4, desc[UR36][R16.64] ;  /* 0x0000002410047980 */ /* 0x000ea4000c101b00 */
[----:B--2---:R-:W-:-:S04]  /*07b0*/  ISETP.NE.U32.AND P0, PT, R4, RZ, PT ;  /* 0x000000ff0400720c */ /* 0x004fc80003f05070 */
[----:B------:R-:W-:-:S13]  /*07c0*/  ISETP.NE.AND.EX P0, PT, R5, RZ, PT, P0 ;  /* 0x000000ff0500720c */ /* 0x000fda0003f05300 */
[----:B------:R-:W-:Y:S05]  /*07d0*/  @P0 BRA `(.L_x_13) ;  /* 0xfffffff800b00947 */ /* 0x000fea000383ffff */
[----:B------:R-:W-:Y:S05]  /*07e0*/  EXIT ;  /* 0x000000000000794d */ /* 0x000fea0003800000 */
.L_x_14:
[----:B------:R-:W-:-:S00]  /*07f0*/  BRA `(.L_x_14) ;  /* 0xfffffffc00fc7947 */ /* 0x000fc0000383ffff */
[----:B------:R-:W-:-:S00]  /*0800*/  NOP ;  /* 0x0000000000007918 */ /* 0x000fc00000000000 */
[----:B------:R-:W-:-:S00]  /*0810*/  NOP ;  /* 0x0000000000007918 */ /* 0x000fc00000000000 */
[----:B------:R-:W-:-:S00]  /*0820*/  NOP ;  /* 0x0000000000007918 */ /* 0x000fc00000000000 */
[----:B------:R-:W-:-:S00]  /*0830*/  NOP ;  /* 0x0000000000007918 */ /* 0x000fc00000000000 */
[----:B------:R-:W-:-:S00]  /*0840*/  NOP ;  /* 0x0000000000007918 */ /* 0x000fc00000000000 */
[----:B------:R-:W-:-:S00]  /*0850*/  NOP ;  /* 0x0000000000007918 */ /* 0x000fc00000000000 */
[----:B------:R-:W-:-:S00]  /*0860*/  NOP ;  /* 0x0000000000007918 */ /* 0x000fc00000000000 */
[----:B------:R-:W-:-:S00]  /*0870*/  NOP ;  /* 0x0000000000007918 */ /* 0x000fc00000000000 */
.L_x_15:


//--------------------- .nv.global.init           --------------------------
	.section	.nv.global.init,"aw",@progbits
.nv.global.init:
	.type		$str$1,@object
	.size		$str$1,($str$2 - $str$1)
$str$1:
        /*0000*/ 	.byte	0x6e, 0x6f, 0x64, 0x65, 0x20, 0x25, 0x70, 0x2c, 0x20, 0x76, 0x61, 0x6c, 0x75, 0x65, 0x20, 0x25
        /*0010*/ 	.byte	0x66, 0x0a, 0x00
	.type		$str$2,@object
	.size		$str$2,($str$3 - $str$2)
$str$2:
        /*0013*/ 	.byte	0x76, 0x61, 0x6c, 0x75, 0x65, 0x20, 0x25, 0x66, 0x2c, 0x20, 0x70, 0x61, 0x72, 0x65, 0x6e, 0x74
        /*0023*/ 	.byte	0x20, 0x25, 0x70, 0x0a, 0x00
	.type		$str$3,@object
	.size		$str$3,($str - $str$3)
$str$3:
        /*0028*/ 	.byte	0x6e, 0x6f, 0x64, 0x65, 0x20, 0x69, 0x6e, 0x66, 0x6f, 0x72, 0x6d, 0x61, 0x74, 0x69, 0x6f, 0x6e
        /*0038*/ 	.byte	0x20, 0x73, 0x65, 0x74, 0x20, 0x76, 0x61, 0x6c, 0x75, 0x65, 0x20, 0x25, 0x66, 0x20, 0x0a, 0x00
	.type		$str,@object
	.size		$str,(.L_0 - $str)
$str:
        /*0048*/ 	.byte	0x74, 0x65, 0x72, 0x6d, 0x69, 0x6e, 0x61, 0x6c, 0x20, 0x6e, 0x6f, 0x64, 0x65, 0x73, 0x20, 0x63
        /*0058*/ 	.byte	0x6e, 0x74, 0x20, 0x25, 0x64, 0x2c, 0x20, 0x66, 0x69, 0x72, 0x73, 0x74, 0x20, 0x61, 0x72, 0x72
        /*0068*/ 	.byte	0x61, 0x79, 0x20, 0x65, 0x6c, 0x65, 0x6d, 0x65, 0x6e, 0x74, 0x20, 0x25, 0x70, 0x0a, 0x00
.L_0:


//--------------------- .nv.shared.reserved.0     --------------------------
	.section	.nv.shared.reserved.0,"aw",@nobits
	.weak		__nv_reservedSMEM_offset_0_alias
	.size		__nv_reservedSMEM_offset_0_alias, 0, 64
	.other		__nv_reservedSMEM_offset_0_alias,@"STO_CUDA_RESERVED_SHARED STV_DEFAULT"
__nv_reservedSMEM_offset_0_alias:
	.zero		0
	.zero		64


//--------------------- .nv.constant0._Z10cfv_kernelPP10efg_node_ti --------------------------
	.section	.nv.constant0._Z10cfv_kernelPP10efg_node_ti,"a",@progbits
	.sectionflags	@""
	.align	4
.nv.constant0._Z10cfv_kernelPP10efg_node_ti:
	.zero		908


//--------------------- SYMBOLS --------------------------

	.type		.nv.reservedSmem.offset0,@object
	.size		.nv.reservedSmem.offset0,0x4
	.type		vprintf,@function
